	.headerflags	@"EF_CUDA_TEXMODE_UNIFIED EF_CUDA_64BIT_ADDRESS EF_CUDA_ACCELERATORS EF_CUDA_SM90 EF_CUDA_VIRTUAL_SM(EF_CUDA_SM90)"
	.elftype	@"ET_EXEC"


//--------------------- .nv.info                  --------------------------
	.section	.nv.info,"",@"SHT_CUDA_INFO"
	.align	4


	//----- nvinfo : EIATTR_REGCOUNT
	.align		4
        /*0000*/ 	.byte	0x04, 0x2f
        /*0002*/ 	.short	(.L_1 - .L_0)
	.align		4
.L_0:
        /*0004*/ 	.word	index@(triton_poi_fused_0)
        /*0008*/ 	.word	0x0000001a


	//----- nvinfo : EIATTR_MIN_STACK_SIZE
	.align		4
.L_1:
        /*000c*/ 	.byte	0x04, 0x12
        /*000e*/ 	.short	(.L_3 - .L_2)
	.align		4
.L_2:
        /*0010*/ 	.word	index@(triton_poi_fused_0)
        /*0014*/ 	.word	0x00000000


	//----- nvinfo : EIATTR_FRAME_SIZE
	.align		4
.L_3:
        /*0018*/ 	.byte	0x04, 0x11
        /*001a*/ 	.short	(.L_5 - .L_4)
	.align		4
.L_4:
        /*001c*/ 	.word	index@(triton_poi_fused_0)
        /*0020*/ 	.word	0x00000000


	//----- nvinfo : EIATTR_MIN_STACK_SIZE
	.align		4
.L_5:
        /*0024*/ 	.byte	0x04, 0x12
        /*0026*/ 	.short	(.L_7 - .L_6)
	.align		4
.L_6:
        /*0028*/ 	.word	index@(triton_poi_fused_0)
        /*002c*/ 	.word	0x00000000
.L_7:


//--------------------- .nv.info.triton_poi_fused_0 --------------------------
	.section	.nv.info.triton_poi_fused_0,"",@"SHT_CUDA_INFO"
	.sectionflags	@""
	.align	4


	//----- nvinfo : EIATTR_CUDA_API_VERSION
	.align		4
        /*0000*/ 	.byte	0x04, 0x37
        /*0002*/ 	.short	(.L_9 - .L_8)
.L_8:
        /*0004*/ 	.word	0x0000007c


	//----- nvinfo : EIATTR_KPARAM_INFO
	.align		4
.L_9:
        /*0008*/ 	.byte	0x04, 0x17
        /*000a*/ 	.short	(.L_11 - .L_10)
.L_10:
        /*000c*/ 	.word	0x00000000
        /*0010*/ 	.short	0x0003
        /*0012*/ 	.short	0x0014
        /*0014*/ 	.byte	0x00, 0xf0, 0x11, 0x00


	//----- nvinfo : EIATTR_KPARAM_INFO
	.align		4
.L_11:
        /*0018*/ 	.byte	0x04, 0x17
        /*001a*/ 	.short	(.L_13 - .L_12)
.L_12:
        /*001c*/ 	.word	0x00000000
        /*0020*/ 	.short	0x0002
        /*0022*/ 	.short	0x0010
        /*0024*/ 	.byte	0x00, 0xf0, 0x11, 0x00


	//----- nvinfo : EIATTR_KPARAM_INFO
	.align		4
.L_13:
        /*0028*/ 	.byte	0x04, 0x17
        /*002a*/ 	.short	(.L_15 - .L_14)
.L_14:
        /*002c*/ 	.word	0x00000000
        /*0030*/ 	.short	0x0001
        /*0032*/ 	.short	0x0008
        /*0034*/ 	.byte	0x00, 0xf4, 0x21, 0x00


	//----- nvinfo : EIATTR_KPARAM_INFO
	.align		4
.L_15:
        /*0038*/ 	.byte	0x04, 0x17
        /*003a*/ 	.short	(.L_17 - .L_16)
.L_16:
        /*003c*/ 	.word	0x00000000
        /*0040*/ 	.short	0x0000
        /*0042*/ 	.short	0x0000
        /*0044*/ 	.byte	0x00, 0xf4, 0x21, 0x00


	//----- nvinfo : EIATTR_SPARSE_MMA_MASK
	.align		4
.L_17:
        /*0048*/ 	.byte	0x03, 0x50
        /*004a*/ 	.short	0x0000


	//----- nvinfo : EIATTR_MAXREG_COUNT
	.align		4
        /*004c*/ 	.byte	0x03, 0x1b
        /*004e*/ 	.short	0x00ff


	//----- nvinfo : EIATTR_EXIT_INSTR_OFFSETS
	.align		4
        /*0050*/ 	.byte	0x04, 0x1c
        /*0052*/ 	.short	(.L_19 - .L_18)


	//   ....[0]....
.L_18:
        /*0054*/ 	.word	0x000004b0


	//   ....[1]....
        /*0058*/ 	.word	0x00000510


	//----- nvinfo : EIATTR_REQNTID
	.align		4
.L_19:
        /*005c*/ 	.byte	0x04, 0x10
        /*005e*/ 	.short	(.L_21 - .L_20)
.L_20:
        /*0060*/ 	.word	0x00000080
        /*0064*/ 	.word	0x00000001
        /*0068*/ 	.word	0x00000001


	//----- nvinfo : EIATTR_CBANK_PARAM_SIZE
	.align		4
.L_21:
        /*006c*/ 	.byte	0x03, 0x19
        /*006e*/ 	.short	0x0018


	//----- nvinfo : EIATTR_PARAM_CBANK
	.align		4
        /*0070*/ 	.byte	0x04, 0x0a
        /*0072*/ 	.short	(.L_23 - .L_22)
	.align		4
.L_22:
        /*0074*/ 	.word	index@(.nv.constant0.triton_poi_fused_0)
        /*0078*/ 	.short	0x0210
        /*007a*/ 	.short	0x0018


	//----- nvinfo : EIATTR_SW_WAR
	.align		4
.L_23:
        /*007c*/ 	.byte	0x04, 0x36
        /*007e*/ 	.short	(.L_25 - .L_24)
.L_24:
        /*0080*/ 	.word	0x00000008
.L_25:


//--------------------- .nv.callgraph             --------------------------
	.section	.nv.callgraph,"",@"SHT_CUDA_CALLGRAPH"
	.align	4
	.sectionentsize	8
	.align		4
        /*0000*/ 	.word	0x00000000
	.align		4
        /*0004*/ 	.word	0xffffffff
	.align		4
        /*0008*/ 	.word	0x00000000
	.align		4
        /*000c*/ 	.word	0xfffffffe
	.align		4
        /*0010*/ 	.word	0x00000000
	.align		4
        /*0014*/ 	.word	0xfffffffd
	.align		4
        /*0018*/ 	.word	0x00000000
	.align		4
        /*001c*/ 	.word	0xfffffffc


//--------------------- .text.triton_poi_fused_0  --------------------------
	.section	.text.triton_poi_fused_0,"ax",@progbits
	.sectionflags	@"SHF_BARRIERS=1"
	.align	128
        .global         triton_poi_fused_0
        .type           triton_poi_fused_0,@function
        .size           triton_poi_fused_0,(.L_x_1 - triton_poi_fused_0)
        .other          triton_poi_fused_0,@"STO_CUDA_ENTRY STV_DEFAULT"
triton_poi_fused_0:
.text.triton_poi_fused_0:
[----:B------:R-:W0:Y:S02]  /*0000*/  LDC R1, c[0x0][0x28] ;  /* 0x00000a00ff017b82 */ /* 0x000e240000000800 */
[----:B------:R-:W1:Y:S01]  /*0010*/  S2R R18, SR_TID.X ;  /* 0x0000000000127919 */ /* 0x000e620000002100 */
[----:B------:R-:W2:Y:S01]  /*0020*/  LDC.64 R4, c[0x0][0x210] ;  /* 0x00008400ff047b82 */ /* 0x000ea20000000a00 */
[----:B------:R-:W-:Y:S02]  /*0030*/  CS2R R8, SRZ ;  /* 0x0000000000087805 */ /* 0x000fe4000001ff00 */
[----:B------:R-:W-:Y:S01]  /*0040*/  CS2R R10, SRZ ;  /* 0x00000000000a7805 */ /* 0x000fe2000001ff00 */
[----:B------:R-:W3:Y:S01]  /*0050*/  S2R R17, SR_CTAID.Y ;  /* 0x0000000000117919 */ /* 0x000ee20000002600 */
[----:B------:R-:W-:Y:S01]  /*0060*/  ULDC.64 UR6, c[0x0][0x208] ;  /* 0x0000820000067ab9 */ /* 0x000fe20000000a00 */
[----:B------:R-:W4:Y:S01]  /*0070*/  S2R R3, SR_CTAID.X ;  /* 0x0000000000037919 */ /* 0x000f220000002500 */
[----:B-1----:R-:W-:Y:S01]  /*0080*/  SHF.R.U32.HI R0, RZ, 0x3, R18 ;  /* 0x00000003ff007819 */ /* 0x002fe20000011612 */
[----:B------:R-:W-:Y:S02]  /*0090*/  IMAD.SHL.U32 R2, R18, 0x4, RZ ;  /* 0x0000000412027824 */ /* 0x000fe400078e00ff */
[----:B---3--:R-:W-:Y:S01]  /*00a0*/  IMAD.SHL.U32 R17, R17, 0x20, RZ ;  /* 0x0000002011117824 */ /* 0x008fe200078e00ff */
[----:B------:R-:W-:Y:S01]  /*00b0*/  SGXT.U32 R0, R0, 0x4 ;  /* 0x000000040000781a */ /* 0x000fe20000000000 */
[----:B----4-:R-:W-:-:S03]  /*00c0*/  IMAD.SHL.U32 R3, R3, 0x20, RZ ;  /* 0x0000002003037824 */ /* 0x010fc600078e00ff */
[----:B------:R-:W-:Y:S02]  /*00d0*/  LOP3.LUT R6, R17, R0, RZ, 0xfc, !PT ;  /* 0x0000000011067212 */ /* 0x000fe400078efcff */
[----:B------:R-:W-:Y:S02]  /*00e0*/  LOP3.LUT R7, R17, 0x10, R0, 0xfe, !PT ;  /* 0x0000001011077812 */ /* 0x000fe400078efe00 */
[----:B------:R-:W-:Y:S02]  /*00f0*/  LOP3.LUT R12, R3, 0x1c, R2, 0xf8, !PT ;  /* 0x0000001c030c7812 */ /* 0x000fe400078ef802 */
[C---:B------:R-:W-:Y:S02]  /*0100*/  ISETP.GE.AND P0, PT, R6.reuse, 0x500, PT ;  /* 0x000005000600780c */ /* 0x040fe40003f06270 */
[C---:B------:R-:W-:Y:S01]  /*0110*/  ISETP.GE.AND P1, PT, R7.reuse, 0x500, PT ;  /* 0x000005000700780c */ /* 0x040fe20003f26270 */
[--C-:B------:R-:W-:Y:S02]  /*0120*/  IMAD R13, R6, 0x1000, R12.reuse ;  /* 0x00001000060d7824 */ /* 0x100fe400078e020c */
[----:B------:R-:W-:-:S02]  /*0130*/  IMAD R15, R7, 0x1000, R12 ;  /* 0x00001000070f7824 */ /* 0x000fc400078e020c */
[----:B--2---:R-:W-:Y:S01]  /*0140*/  IMAD.WIDE R12, R13, 0x4, R4 ;  /* 0x000000040d0c7825 */ /* 0x004fe200078e0204 */
[----:B------:R-:W-:-:S03]  /*0150*/  CS2R R6, SRZ ;  /* 0x0000000000067805 */ /* 0x000fc6000001ff00 */
[----:B------:R-:W-:Y:S01]  /*0160*/  IMAD.WIDE R14, R15, 0x4, R4 ;  /* 0x000000040f0e7825 */ /* 0x000fe200078e0204 */
[----:B------:R-:W-:Y:S01]  /*0170*/  CS2R R4, SRZ ;  /* 0x0000000000047805 */ /* 0x000fe2000001ff00 */
[----:B------:R1:W2:Y:S05]  /*0180*/  @!P0 LDG.E.EL.128 R8, desc[UR6][R12.64] ;  /* 0x000000060c088981 */ /* 0x0002aa000c2e1d00 */
[----:B------:R3:W4:Y:S01]  /*0190*/  @!P1 LDG.E.EL.128 R4, desc[UR6][R14.64] ;  /* 0x000000060e049981 */ /* 0x000722000c2e1d00 */
[----:B------:R-:W5:Y:S01]  /*01a0*/  S2UR UR5, SR_CgaCtaId ;  /* 0x00000000000579c3 */ /* 0x000f620000008800 */
[C---:B------:R-:W-:Y:S01]  /*01b0*/  IMAD.SHL.U32 R16, R18.reuse, 0x80, RZ ;  /* 0x0000008012107824 */ /* 0x040fe200078e00ff */
[----:B------:R-:W-:Y:S01]  /*01c0*/  UMOV UR4, 0x400 ;  /* 0x0000040000047882 */ /* 0x000fe20000000000 */
[----:B------:R-:W-:-:S03]  /*01d0*/  IMAD.SHL.U32 R18, R18, 0x2, RZ ;  /* 0x0000000212127824 */ /* 0x000fc600078e00ff */
[----:B------:R-:W-:Y:S02]  /*01e0*/  LOP3.LUT R19, R16, 0x380, RZ, 0xc0, !PT ;  /* 0x0000038010137812 */ /* 0x000fe400078ec0ff */
[----:B------:R-:W-:Y:S02]  /*01f0*/  LOP3.LUT R22, R18, 0xf0, RZ, 0xc0, !PT ;  /* 0x000000f012167812 */ /* 0x000fe400078ec0ff */
[C---:B-1----:R-:W-:Y:S02]  /*0200*/  LOP3.LUT R13, R19.reuse, 0x20, RZ, 0xfc, !PT ;  /* 0x00000020130d7812 */ /* 0x042fe400078efcff */
[C---:B------:R-:W-:Y:S02]  /*0210*/  LOP3.LUT R16, R19.reuse, 0x40, RZ, 0xfc, !PT ;  /* 0x0000004013107812 */ /* 0x040fe400078efcff */
[C---:B------:R-:W-:Y:S02]  /*0220*/  LOP3.LUT R12, R19.reuse, R0, RZ, 0xfc, !PT ;  /* 0x00000000130c7212 */ /* 0x040fe400078efcff */
[----:B---3--:R-:W-:Y:S01]  /*0230*/  LOP3.LUT R14, R19, 0x60, RZ, 0xfc, !PT ;  /* 0x00000060130e7812 */ /* 0x008fe200078efcff */
[----:B-----5:R-:W-:-:S06]  /*0240*/  UPRMT UR4, UR5, 0x654, UR4 ;  /* 0x0000065405047896 */ /* 0x020fcc0008000004 */
[----:B------:R-:W-:Y:S02]  /*0250*/  LEA.HI R19, R19, UR4, RZ, 0x1f ;  /* 0x0000000413137c11 */ /* 0x000fe4000f8ff8ff */
[----:B------:R-:W-:Y:S02]  /*0260*/  LEA.HI R13, R13, UR4, RZ, 0x1f ;  /* 0x000000040d0d7c11 */ /* 0x000fe4000f8ff8ff */
[----:B------:R-:W-:Y:S01]  /*0270*/  LEA.HI R15, R16, UR4, RZ, 0x1f ;  /* 0x00000004100f7c11 */ /* 0x000fe2000f8ff8ff */
[----:B------:R-:W-:Y:S01]  /*0280*/  IMAD R19, R12, 0x4, R19 ;  /* 0x000000040c137824 */ /* 0x000fe200078e0213 */
[----:B------:R-:W-:Y:S01]  /*0290*/  LEA.HI R23, R14, UR4, RZ, 0x1f ;  /* 0x000000040e177c11 */ /* 0x000fe2000f8ff8ff */
[----:B------:R-:W-:Y:S01]  /*02a0*/  IMAD R18, R12, 0x4, R13 ;  /* 0x000000040c127824 */ /* 0x000fe200078e020d */
[----:B------:R-:W-:Y:S01]  /*02b0*/  LOP3.LUT R16, R2, 0x1fc, RZ, 0xc0, !PT ;  /* 0x000001fc02107812 */ /* 0x000fe200078ec0ff */
[C---:B------:R-:W-:Y:S01]  /*02c0*/  IMAD R21, R12.reuse, 0x4, R15 ;  /* 0x000000040c157824 */ /* 0x040fe200078e020f */
[----:B------:R-:W-:Y:S01]  /*02d0*/  LOP3.LUT R2, R17, 0x1c, R2, 0xf8, !PT ;  /* 0x0000001c11027812 */ /* 0x000fe200078ef802 */
[----:B------:R-:W-:-:S02]  /*02e0*/  IMAD R20, R12, 0x4, R23 ;  /* 0x000000040c147824 */ /* 0x000fc400078e0217 */
[----:B------:R-:W-:Y:S01]  /*02f0*/  VIADD R13, R22, UR4 ;  /* 0x00000004160d7c36 */ /* 0x000fe20008000000 */
[C---:B------:R-:W-:Y:S01]  /*0300*/  ISETP.GE.AND P0, PT, R2.reuse, 0x500, PT ;  /* 0x000005000200780c */ /* 0x040fe20003f06270 */
[----:B------:R-:W-:-:S04]  /*0310*/  IMAD.HI R17, R2, 0x66666667, RZ ;  /* 0x6666666702117827 */ /* 0x000fc800078e02ff */
[----:B------:R-:W-:Y:S01]  /*0320*/  IMAD R13, R16, 0x4, R13 ;  /* 0x00000004100d7824 */ /* 0x000fe200078e020d */
[----:B--2---:R-:W-:Y:S04]  /*0330*/  STS [R19], R8 ;  /* 0x0000000813007388 */ /* 0x004fe80000000800 */
[----:B------:R1:W-:Y:S04]  /*0340*/  STS [R18+0x80], R9 ;  /* 0x0000800912007388 */ /* 0x0003e80000000800 */
[----:B------:R2:W-:Y:S04]  /*0350*/  STS [R21+0x100], R10 ;  /* 0x0001000a15007388 */ /* 0x0005e80000000800 */
[----:B------:R-:W-:Y:S01]  /*0360*/  STS [R20+0x180], R11 ;  /* 0x0001800b14007388 */ /* 0x000fe20000000800 */
[----:B-1----:R-:W1:Y:S03]  /*0370*/  LDC.64 R8, c[0x0][0x218] ;  /* 0x00008600ff087b82 */ /* 0x002e660000000a00 */
[----:B----4-:R3:W-:Y:S01]  /*0380*/  STS [R19+0x40], R4 ;  /* 0x0000400413007388 */ /* 0x0107e20000000800 */
[----:B--2---:R-:W-:-:S03]  /*0390*/  SHF.R.U32.HI R10, RZ, 0x1f, R17 ;  /* 0x0000001fff0a7819 */ /* 0x004fc60000011611 */
[----:B------:R2:W-:Y:S01]  /*03a0*/  STS [R18+0xc0], R5 ;  /* 0x0000c00512007388 */ /* 0x0005e20000000800 */
[----:B------:R-:W-:-:S03]  /*03b0*/  LEA.HI.SX32 R17, R17, R10, 0x19 ;  /* 0x0000000a11117211 */ /* 0x000fc600078fcaff */
[----:B------:R-:W-:Y:S01]  /*03c0*/  STS [R21+0x140], R6 ;  /* 0x0001400615007388 */ /* 0x000fe20000000800 */
[----:B------:R-:W-:Y:S01]  /*03d0*/  LOP3.LUT R10, R16, 0x200, RZ, 0xfc, !PT ;  /* 0x00000200100a7812 */ /* 0x000fe200078efcff */
[----:B---3--:R-:W-:Y:S02]  /*03e0*/  IMAD R4, R17, -0x140, R2 ;  /* 0xfffffec011047824 */ /* 0x008fe400078e0202 */
[----:B------:R3:W-:Y:S01]  /*03f0*/  STS [R20+0x1c0], R7 ;  /* 0x0001c00714007388 */ /* 0x0007e20000000800 */
[----:B------:R-:W-:Y:S01]  /*0400*/  LOP3.LUT R2, R3, R0, RZ, 0xfc, !PT ;  /* 0x0000000003027212 */ /* 0x000fe200078efcff */
[----:B------:R-:W-:Y:S01]  /*0410*/  IMAD R17, R17, 0x140000, R4 ;  /* 0x0014000011117824 */ /* 0x000fe200078e0204 */
[----:B------:R-:W-:Y:S01]  /*0420*/  BAR.SYNC.DEFER_BLOCKING 0x0 ;  /* 0x0000000000007b1d */ /* 0x000fe20000010000 */
[----:B------:R-:W-:Y:S02]  /*0430*/  SHF.R.U32.HI R10, RZ, 0x1, R10 ;  /* 0x00000001ff0a7819 */ /* 0x000fe4000001160a */
[----:B--2---:R-:W-:-:S02]  /*0440*/  IMAD R5, R2, 0x140, R17 ;  /* 0x0000014002057824 */ /* 0x004fc400078e0211 */
[----:B------:R-:W-:Y:S02]  /*0450*/  LOP3.LUT R10, R10, 0x1f0, RZ, 0xc0, !PT ;  /* 0x000001f00a0a7812 */ /* 0x000fe400078ec0ff */
[----:B-1----:R-:W-:-:S04]  /*0460*/  IMAD.WIDE R4, R5, 0x4, R8 ;  /* 0x0000000405047825 */ /* 0x002fc800078e0208 */
[----:B---3--:R-:W-:-:S04]  /*0470*/  VIADD R7, R10, UR4 ;  /* 0x000000040a077c36 */ /* 0x008fc80008000000 */
[----:B------:R-:W-:Y:S01]  /*0480*/  IMAD R7, R16, 0x4, R7 ;  /* 0x0000000410077824 */ /* 0x000fe200078e0207 */
[----:B------:R-:W1:Y:S04]  /*0490*/  LDS.128 R12, [R13] ;  /* 0x000000000d0c7984 */ /* 0x000e680000000c00 */
[----:B-1----:R1:W-:Y:S01]  /*04a0*/  @!P0 STG.E.128 desc[UR6][R4.64], R12 ;  /* 0x0000000c04008986 */ /* 0x0023e2000c101d06 */
[----:B------:R-:W-:Y:S05]  /*04b0*/  @P0 EXIT ;  /* 0x000000000000094d */ /* 0x000fea0003800000 */
[----:B-1----:R-:W0:Y:S01]  /*04c0*/  LDS.128 R4, [R7+0x800] ;  /* 0x0008000007047984 */ /* 0x002e220000000c00 */
[----:B------:R-:W-:-:S05]  /*04d0*/  LOP3.LUT R0, R3, 0x10, R0, 0xfe, !PT ;  /* 0x0000001003007812 */ /* 0x000fca00078efe00 */
[----:B------:R-:W-:-:S04]  /*04e0*/  IMAD R17, R0, 0x140, R17 ;  /* 0x0000014000117824 */ /* 0x000fc800078e0211 */
[----:B------:R-:W-:-:S05]  /*04f0*/  IMAD.WIDE R8, R17, 0x4, R8 ;  /* 0x0000000411087825 */ /* 0x000fca00078e0208 */
[----:B0-----:R-:W-:Y:S01]  /*0500*/  STG.E.128 desc[UR6][R8.64], R4 ;  /* 0x0000000408007986 */ /* 0x001fe2000c101d06 */
[----:B------:R-:W-:Y:S05]  /*0510*/  EXIT ;  /* 0x000000000000794d */ /* 0x000fea0003800000 */
.L_x_0:
[----:B------:R-:W-:-:S00]  /*0520*/  BRA `(.L_x_0) ;  /* 0xfffffffc00fc7947 */ /* 0x000fc0000383ffff */
[----:B------:R-:W-:-:S00]  /*0530*/  NOP ;  /* 0x0000000000007918 */ /* 0x000fc00000000000 */
        /* <DEDUP_REMOVED lines=12> */
.L_x_1:


//--------------------- .nv.shared.triton_poi_fused_0 --------------------------
	.section	.nv.shared.triton_poi_fused_0,"aw",@nobits
	.sectionflags	@""
	.align	16
	.zero		1024


//--------------------- .nv.constant0.triton_poi_fused_0 --------------------------
	.section	.nv.constant0.triton_poi_fused_0,"a",@progbits
	.sectionflags	@""
	.align	4
.nv.constant0.triton_poi_fused_0:
	.zero		552
